	.headerflags	@"EF_CUDA_TEXMODE_UNIFIED EF_CUDA_64BIT_ADDRESS EF_CUDA_SM89 EF_CUDA_VIRTUAL_SM(EF_CUDA_SM89)"
	.elftype	@"ET_EXEC"


//--------------------- .nv.info                  --------------------------
	.section	.nv.info,"",@"SHT_CUDA_INFO"
	.align	4


	//----- nvinfo : EIATTR_REGCOUNT
	.align		4
        /*0000*/ 	.byte	0x04, 0x2f
        /*0002*/ 	.short	(.L_1 - .L_0)
	.align		4
.L_0:
        /*0004*/ 	.word	index@(triton__0d1d2de)
        /*0008*/ 	.word	0x0000000a


	//----- nvinfo : EIATTR_MAX_STACK_SIZE
	.align		4
.L_1:
        /*000c*/ 	.byte	0x04, 0x23
        /*000e*/ 	.short	(.L_3 - .L_2)
	.align		4
.L_2:
        /*0010*/ 	.word	index@(triton__0d1d2de)
        /*0014*/ 	.word	0x00000000


	//----- nvinfo : EIATTR_MIN_STACK_SIZE
	.align		4
.L_3:
        /*0018*/ 	.byte	0x04, 0x12
        /*001a*/ 	.short	(.L_5 - .L_4)
	.align		4
.L_4:
        /*001c*/ 	.word	index@(triton__0d1d2de)
        /*0020*/ 	.word	0x00000000


	//----- nvinfo : EIATTR_FRAME_SIZE
	.align		4
.L_5:
        /*0024*/ 	.byte	0x04, 0x11
        /*0026*/ 	.short	(.L_7 - .L_6)
	.align		4
.L_6:
        /*0028*/ 	.word	index@(triton__0d1d2de)
        /*002c*/ 	.word	0x00000000
.L_7:


//--------------------- .nv.info.triton__0d1d2de  --------------------------
	.section	.nv.info.triton__0d1d2de,"",@"SHT_CUDA_INFO"
	.align	4


	//----- nvinfo : EIATTR_CUDA_API_VERSION
	.align		4
        /*0000*/ 	.byte	0x04, 0x37
        /*0002*/ 	.short	(.L_9 - .L_8)
.L_8:
        /*0004*/ 	.word	0x0000007b


	//----- nvinfo : EIATTR_PARAM_CBANK
	.align		4
.L_9:
        /*0008*/ 	.byte	0x04, 0x0a
        /*000a*/ 	.short	(.L_11 - .L_10)
	.align		4
.L_10:
        /*000c*/ 	.word	index@(.nv.constant0.triton__0d1d2de)
        /*0010*/ 	.short	0x0160
        /*0012*/ 	.short	0x0014


	//----- nvinfo : EIATTR_CBANK_PARAM_SIZE
	.align		4
.L_11:
        /*0014*/ 	.byte	0x03, 0x19
        /*0016*/ 	.short	0x0014


	//----- nvinfo : EIATTR_KPARAM_INFO
	.align		4
        /*0018*/ 	.byte	0x04, 0x17
        /*001a*/ 	.short	(.L_13 - .L_12)
.L_12:
        /*001c*/ 	.word	0x00000000
        /*0020*/ 	.short	0x0002
        /*0022*/ 	.short	0x0010
        /*0024*/ 	.byte	0x00, 0xf0, 0x11, 0x00


	//----- nvinfo : EIATTR_KPARAM_INFO
	.align		4
.L_13:
        /*0028*/ 	.byte	0x04, 0x17
        /*002a*/ 	.short	(.L_15 - .L_14)
.L_14:
        /*002c*/ 	.word	0x00000000
        /*0030*/ 	.short	0x0001
        /*0032*/ 	.short	0x0008
        /*0034*/ 	.byte	0x00, 0xf0, 0x21, 0x00


	//----- nvinfo : EIATTR_KPARAM_INFO
	.align		4
.L_15:
        /*0038*/ 	.byte	0x04, 0x17
        /*003a*/ 	.short	(.L_17 - .L_16)
.L_16:
        /*003c*/ 	.word	0x00000000
        /*0040*/ 	.short	0x0000
        /*0042*/ 	.short	0x0000
        /*0044*/ 	.byte	0x00, 0xf0, 0x21, 0x00


	//----- nvinfo : EIATTR_MAXREG_COUNT
	.align		4
.L_17:
        /*0048*/ 	.byte	0x03, 0x1b
        /*004a*/ 	.short	0x00ff


	//----- nvinfo : EIATTR_EXIT_INSTR_OFFSETS
	.align		4
        /*004c*/ 	.byte	0x04, 0x1c
        /*004e*/ 	.short	(.L_19 - .L_18)


	//   ....[0]....
.L_18:
        /*0050*/ 	.word	0x00000210


	//----- nvinfo : EIATTR_MAX_THREADS
	.align		4
.L_19:
        /*0054*/ 	.byte	0x04, 0x05
        /*0056*/ 	.short	(.L_21 - .L_20)
.L_20:
        /*0058*/ 	.word	0x00000080
        /*005c*/ 	.word	0x00000001
        /*0060*/ 	.word	0x00000001
.L_21:


//--------------------- .nv.rel.action            --------------------------
	.section	.nv.rel.action,"",@"SHT_CUDA_RELOCINFO"
	.align	8
	.sectionentsize	8
        /*0000*/ 	.byte	0x73, 0x00, 0x00, 0x00, 0x00, 0x00, 0x00, 0x00, 0x00, 0x00, 0x00, 0x11, 0x25, 0x00, 0x05, 0x36


//--------------------- .nv.constant0.triton__0d1d2de --------------------------
	.section	.nv.constant0.triton__0d1d2de,"a",@progbits
	.align	4
.nv.constant0.triton__0d1d2de:
	.zero		372


//--------------------- .text.triton__0d1d2de     --------------------------
	.section	.text.triton__0d1d2de,"ax",@progbits
	.sectioninfo	@"SHI_REGISTERS=10"
	.align	128
        .global         triton__0d1d2de
        .type           triton__0d1d2de,@function
        .size           triton__0d1d2de,(.L_x_1 - triton__0d1d2de)
        .other          triton__0d1d2de,@"STO_CUDA_ENTRY STV_DEFAULT"
triton__0d1d2de:
.text.triton__0d1d2de:
[----:B------:R-:W-:-:S02]  /*0000*/  IMAD.MOV.U32 R1, RZ, RZ, c[0x0][0x28] ;  /* 0x00000a00ff017624 */ /* 0x000fc400078e00ff */
[----:B------:R-:W0:Y:S01]  /*0010*/  S2R R0, SR_TID.X ;  /* 0x0000000000007919 */ /* 0x000e220000002100 */
[----:B------:R-:W-:Y:S01]  /*0020*/  IMAD.MOV.U32 R7, RZ, RZ, 0x2 ;  /* 0x00000002ff077424 */ /* 0x000fe200078e00ff */
[----:B------:R-:W-:Y:S02]  /*0030*/  ULDC.64 UR4, c[0x0][0x118] ;  /* 0x0000460000047ab9 */ /* 0x000fe40000000a00 */
[----:B------:R-:W1:Y:S01]  /*0040*/  S2R R3, SR_CTAID.X ;  /* 0x0000000000037919 */ /* 0x000e620000002500 */
[----:B0-----:R-:W-:-:S05]  /*0050*/  LOP3.LUT R0, R0, 0x7f, RZ, 0xc0, !PT ;  /* 0x0000007f00007812 */ /* 0x001fca00078ec0ff */
[----:B-1----:R-:W-:-:S05]  /*0060*/  IMAD R0, R3, 0x80, R0 ;  /* 0x0000008003007824 */ /* 0x002fca00078e0200 */
[----:B------:R-:W-:-:S04]  /*0070*/  SHF.R.S32.HI R3, RZ, 0x1f, R0 ;  /* 0x0000001fff037819 */ /* 0x000fc80000011400 */
[----:B------:R-:W-:-:S04]  /*0080*/  LEA.HI R3, R3, R0, RZ, 0xc ;  /* 0x0000000003037211 */ /* 0x000fc800078f60ff */
[----:B------:R-:W-:Y:S02]  /*0090*/  LOP3.LUT R5, R3, 0xf000, RZ, 0xc0, !PT ;  /* 0x0000f00003057812 */ /* 0x000fe400078ec0ff */
[----:B------:R-:W-:-:S03]  /*00a0*/  SHF.R.S32.HI R3, RZ, 0xc, R3 ;  /* 0x0000000cff037819 */ /* 0x000fc60000011403 */
[----:B------:R-:W-:-:S05]  /*00b0*/  IMAD.IADD R5, R0, 0x1, -R5 ;  /* 0x0000000100057824 */ /* 0x000fca00078e0a05 */
[----:B------:R-:W-:-:S04]  /*00c0*/  PRMT R2, R5, 0x9910, RZ ;  /* 0x0000991005027816 */ /* 0x000fc800000000ff */
[----:B------:R-:W-:-:S04]  /*00d0*/  SHF.R.S32.HI R2, RZ, 0xf, R2 ;  /* 0x0000000fff027819 */ /* 0x000fc80000011402 */
[----:B------:R-:W-:-:S04]  /*00e0*/  LOP3.LUT R2, R2, 0xffff, RZ, 0xc0, !PT ;  /* 0x0000ffff02027812 */ /* 0x000fc800078ec0ff */
[----:B------:R-:W-:-:S04]  /*00f0*/  LEA.HI R2, R2, R5, RZ, 0x18 ;  /* 0x0000000502027211 */ /* 0x000fc800078fc0ff */
[C---:B------:R-:W-:Y:S02]  /*0100*/  LOP3.LUT R4, R2.reuse, 0xff00, RZ, 0xc0, !PT ;  /* 0x0000ff0002047812 */ /* 0x040fe400078ec0ff */
[----:B------:R-:W-:-:S03]  /*0110*/  PRMT R2, R2, 0x9910, RZ ;  /* 0x0000991002027816 */ /* 0x000fc600000000ff */
[----:B------:R-:W-:Y:S01]  /*0120*/  IMAD.MOV R4, RZ, RZ, -R4 ;  /* 0x000000ffff047224 */ /* 0x000fe200078e0a04 */
[----:B------:R-:W-:-:S04]  /*0130*/  SHF.R.S32.HI R2, RZ, 0x8, R2 ;  /* 0x00000008ff027819 */ /* 0x000fc80000011402 */
[----:B------:R-:W-:-:S05]  /*0140*/  PRMT R4, R4, 0x7710, RZ ;  /* 0x0000771004047816 */ /* 0x000fca00000000ff */
[----:B------:R-:W-:-:S05]  /*0150*/  IMAD.IADD R5, R5, 0x1, R4 ;  /* 0x0000000105057824 */ /* 0x000fca00078e0204 */
[----:B------:R-:W-:Y:S02]  /*0160*/  PRMT R4, R5, 0x9910, RZ ;  /* 0x0000991005047816 */ /* 0x000fe400000000ff */
[----:B------:R-:W-:-:S03]  /*0170*/  PRMT R5, R2, 0x9910, RZ ;  /* 0x0000991002057816 */ /* 0x000fc600000000ff */
[----:B------:R-:W-:-:S04]  /*0180*/  IMAD.MOV.U32 R2, RZ, RZ, R4 ;  /* 0x000000ffff027224 */ /* 0x000fc800078e0004 */
[----:B------:R-:W-:-:S04]  /*0190*/  IMAD R2, R3, 0x100, R2 ;  /* 0x0000010003027824 */ /* 0x000fc800078e0202 */
[----:B------:R-:W-:-:S04]  /*01a0*/  IMAD R2, R5, 0x400, R2 ;  /* 0x0000040005027824 */ /* 0x000fc800078e0202 */
[----:B------:R-:W-:-:S06]  /*01b0*/  IMAD.WIDE R2, R2, R7, c[0x0][0x160] ;  /* 0x0000580002027625 */ /* 0x000fcc00078e0207 */
[----:B------:R-:W2:Y:S02]  /*01c0*/  LDG.E.U16 R2, [R2.64] ;  /* 0x0000000402027981 */ /* 0x000ea4000c1e1500 */
[----:B--2---:R-:W-:-:S05]  /*01d0*/  IMAD.U32 R4, R2, 0x10000, RZ ;  /* 0x0001000002047824 */ /* 0x004fca00078e00ff */
[----:B------:R-:W-:Y:S01]  /*01e0*/  F2FP.BF16.F32.PACK_AB R3, RZ, R4 ;  /* 0x00000004ff03723e */ /* 0x000fe200000010ff */
[----:B------:R-:W-:-:S05]  /*01f0*/  IMAD.WIDE R4, R0, R7, c[0x0][0x168] ;  /* 0x00005a0000047625 */ /* 0x000fca00078e0207 */
[----:B------:R-:W-:Y:S01]  /*0200*/  STG.E.U16 [R4.64], R3 ;  /* 0x0000000304007986 */ /* 0x000fe2000c101504 */
[----:B------:R-:W-:Y:S05]  /*0210*/  EXIT ;  /* 0x000000000000794d */ /* 0x000fea0003800000 */
.L_x_0:
[----:B------:R-:W-:-:S00]  /*0220*/  BRA `(.L_x_0) ;  /* 0xfffffff000007947 */ /* 0x000fc0000383ffff */
[----:B------:R-:W-:-:S00]  /*0230*/  NOP ;  /* 0x0000000000007918 */ /* 0x000fc00000000000 */
        /* <DEDUP_REMOVED lines=12> */
.L_x_1:
